	.headerflags	@"EF_CUDA_TEXMODE_UNIFIED EF_CUDA_64BIT_ADDRESS EF_CUDA_ACCELERATORS EF_CUDA_SM90 EF_CUDA_VIRTUAL_SM(EF_CUDA_SM90)"
	.elftype	@"ET_EXEC"


//--------------------- .nv.info                  --------------------------
	.section	.nv.info,"",@"SHT_CUDA_INFO"
	.align	4


	//----- nvinfo : EIATTR_REGCOUNT
	.align		4
        /*0000*/ 	.byte	0x04, 0x2f
        /*0002*/ 	.short	(.L_1 - .L_0)
	.align		4
.L_0:
        /*0004*/ 	.word	index@(triton_poi_fused_add_34)
        /*0008*/ 	.word	0x0000000e


	//----- nvinfo : EIATTR_MIN_STACK_SIZE
	.align		4
.L_1:
        /*000c*/ 	.byte	0x04, 0x12
        /*000e*/ 	.short	(.L_3 - .L_2)
	.align		4
.L_2:
        /*0010*/ 	.word	index@(triton_poi_fused_add_34)
        /*0014*/ 	.word	0x00000000


	//----- nvinfo : EIATTR_FRAME_SIZE
	.align		4
.L_3:
        /*0018*/ 	.byte	0x04, 0x11
        /*001a*/ 	.short	(.L_5 - .L_4)
	.align		4
.L_4:
        /*001c*/ 	.word	index@(triton_poi_fused_add_34)
        /*0020*/ 	.word	0x00000000


	//----- nvinfo : EIATTR_MIN_STACK_SIZE
	.align		4
.L_5:
        /*0024*/ 	.byte	0x04, 0x12
        /*0026*/ 	.short	(.L_7 - .L_6)
	.align		4
.L_6:
        /*0028*/ 	.word	index@(triton_poi_fused_add_34)
        /*002c*/ 	.word	0x00000000
.L_7:


//--------------------- .nv.info.triton_poi_fused_add_34 --------------------------
	.section	.nv.info.triton_poi_fused_add_34,"",@"SHT_CUDA_INFO"
	.sectionflags	@""
	.align	4


	//----- nvinfo : EIATTR_CUDA_API_VERSION
	.align		4
        /*0000*/ 	.byte	0x04, 0x37
        /*0002*/ 	.short	(.L_9 - .L_8)
.L_8:
        /*0004*/ 	.word	0x0000007c


	//----- nvinfo : EIATTR_KPARAM_INFO
	.align		4
.L_9:
        /*0008*/ 	.byte	0x04, 0x17
        /*000a*/ 	.short	(.L_11 - .L_10)
.L_10:
        /*000c*/ 	.word	0x00000000
        /*0010*/ 	.short	0x0004
        /*0012*/ 	.short	0x0020
        /*0014*/ 	.byte	0x00, 0xf0, 0x11, 0x00


	//----- nvinfo : EIATTR_KPARAM_INFO
	.align		4
.L_11:
        /*0018*/ 	.byte	0x04, 0x17
        /*001a*/ 	.short	(.L_13 - .L_12)
.L_12:
        /*001c*/ 	.word	0x00000000
        /*0020*/ 	.short	0x0003
        /*0022*/ 	.short	0x0018
        /*0024*/ 	.byte	0x00, 0xf4, 0x21, 0x00


	//----- nvinfo : EIATTR_KPARAM_INFO
	.align		4
.L_13:
        /*0028*/ 	.byte	0x04, 0x17
        /*002a*/ 	.short	(.L_15 - .L_14)
.L_14:
        /*002c*/ 	.word	0x00000000
        /*0030*/ 	.short	0x0002
        /*0032*/ 	.short	0x0010
        /*0034*/ 	.byte	0x00, 0xf4, 0x21, 0x00


	//----- nvinfo : EIATTR_KPARAM_INFO
	.align		4
.L_15:
        /*0038*/ 	.byte	0x04, 0x17
        /*003a*/ 	.short	(.L_17 - .L_16)
.L_16:
        /*003c*/ 	.word	0x00000000
        /*0040*/ 	.short	0x0001
        /*0042*/ 	.short	0x0008
        /*0044*/ 	.byte	0x00, 0xf4, 0x21, 0x00


	//----- nvinfo : EIATTR_KPARAM_INFO
	.align		4
.L_17:
        /*0048*/ 	.byte	0x04, 0x17
        /*004a*/ 	.short	(.L_19 - .L_18)
.L_18:
        /*004c*/ 	.word	0x00000000
        /*0050*/ 	.short	0x0000
        /*0052*/ 	.short	0x0000
        /*0054*/ 	.byte	0x00, 0xf4, 0x21, 0x00


	//----- nvinfo : EIATTR_SPARSE_MMA_MASK
	.align		4
.L_19:
        /*0058*/ 	.byte	0x03, 0x50
        /*005a*/ 	.short	0x0000


	//----- nvinfo : EIATTR_MAXREG_COUNT
	.align		4
        /*005c*/ 	.byte	0x03, 0x1b
        /*005e*/ 	.short	0x00ff


	//----- nvinfo : EIATTR_EXIT_INSTR_OFFSETS
	.align		4
        /*0060*/ 	.byte	0x04, 0x1c
        /*0062*/ 	.short	(.L_21 - .L_20)


	//   ....[0]....
.L_20:
        /*0064*/ 	.word	0x00000190


	//----- nvinfo : EIATTR_REQNTID
	.align		4
.L_21:
        /*0068*/ 	.byte	0x04, 0x10
        /*006a*/ 	.short	(.L_23 - .L_22)
.L_22:
        /*006c*/ 	.word	0x00000080
        /*0070*/ 	.word	0x00000001
        /*0074*/ 	.word	0x00000001


	//----- nvinfo : EIATTR_CBANK_PARAM_SIZE
	.align		4
.L_23:
        /*0078*/ 	.byte	0x03, 0x19
        /*007a*/ 	.short	0x0024


	//----- nvinfo : EIATTR_PARAM_CBANK
	.align		4
        /*007c*/ 	.byte	0x04, 0x0a
        /*007e*/ 	.short	(.L_25 - .L_24)
	.align		4
.L_24:
        /*0080*/ 	.word	index@(.nv.constant0.triton_poi_fused_add_34)
        /*0084*/ 	.short	0x0210
        /*0086*/ 	.short	0x0024


	//----- nvinfo : EIATTR_SW_WAR
	.align		4
.L_25:
        /*0088*/ 	.byte	0x04, 0x36
        /*008a*/ 	.short	(.L_27 - .L_26)
.L_26:
        /*008c*/ 	.word	0x00000008
.L_27:


//--------------------- .nv.callgraph             --------------------------
	.section	.nv.callgraph,"",@"SHT_CUDA_CALLGRAPH"
	.align	4
	.sectionentsize	8
	.align		4
        /*0000*/ 	.word	0x00000000
	.align		4
        /*0004*/ 	.word	0xffffffff
	.align		4
        /*0008*/ 	.word	0x00000000
	.align		4
        /*000c*/ 	.word	0xfffffffe
	.align		4
        /*0010*/ 	.word	0x00000000
	.align		4
        /*0014*/ 	.word	0xfffffffd
	.align		4
        /*0018*/ 	.word	0x00000000
	.align		4
        /*001c*/ 	.word	0xfffffffc


//--------------------- .text.triton_poi_fused_add_34 --------------------------
	.section	.text.triton_poi_fused_add_34,"ax",@progbits
	.align	128
        .global         triton_poi_fused_add_34
        .type           triton_poi_fused_add_34,@function
        .size           triton_poi_fused_add_34,(.L_x_1 - triton_poi_fused_add_34)
        .other          triton_poi_fused_add_34,@"STO_CUDA_ENTRY STV_DEFAULT"
triton_poi_fused_add_34:
.text.triton_poi_fused_add_34:
[----:B------:R-:W-:Y:S01]  /*0000*/  LDC R1, c[0x0][0x28] ;  /* 0x00000a00ff017b82 */ /* 0x000fe20000000800 */
[----:B------:R-:W1:Y:S07]  /*0010*/  S2R R0, SR_TID.X ;  /* 0x0000000000007919 */ /* 0x000e6e0000002100 */
[----:B------:R-:W2:Y:S01]  /*0020*/  LDC.64 R2, c[0x0][0x210] ;  /* 0x00008400ff027b82 */ /* 0x000ea20000000a00 */
[----:B------:R-:W-:Y:S01]  /*0030*/  ULDC.64 UR4, c[0x0][0x208] ;  /* 0x0000820000047ab9 */ /* 0x000fe20000000a00 */
[----:B------:R-:W3:Y:S06]  /*0040*/  S2R R11, SR_CTAID.X ;  /* 0x00000000000b7919 */ /* 0x000eec0000002500 */
[----:B------:R-:W4:Y:S08]  /*0050*/  LDC.64 R6, c[0x0][0x220] ;  /* 0x00008800ff067b82 */ /* 0x000f300000000a00 */
[----:B------:R-:W5:Y:S01]  /*0060*/  LDC.64 R4, c[0x0][0x218] ;  /* 0x00008600ff047b82 */ /* 0x000f620000000a00 */
[----:B-1----:R-:W-:-:S04]  /*0070*/  SHF.L.U32 R0, R0, 0x1, RZ ;  /* 0x0000000100007819 */ /* 0x002fc800000006ff */
[----:B------:R-:W-:-:S04]  /*0080*/  LOP3.LUT R0, R0, 0xfe, RZ, 0xc0, !PT ;  /* 0x000000fe00007812 */ /* 0x000fc800078ec0ff */
[----:B---3--:R-:W-:-:S05]  /*0090*/  LEA R11, R11, R0, 0x8 ;  /* 0x000000000b0b7211 */ /* 0x008fca00078e40ff */
[----:B------:R-:W-:-:S04]  /*00a0*/  IMAD.HI R0, R11, 0x2aaaaaab, RZ ;  /* 0x2aaaaaab0b007827 */ /* 0x000fc800078e02ff */
[----:B--2---:R-:W-:Y:S01]  /*00b0*/  IMAD.WIDE R2, R11, 0x4, R2 ;  /* 0x000000040b027825 */ /* 0x004fe200078e0202 */
[----:B------:R-:W-:-:S03]  /*00c0*/  SHF.R.U32.HI R9, RZ, 0x1f, R0 ;  /* 0x0000001fff097819 */ /* 0x000fc60000011600 */
[----:B----4-:R-:W-:Y:S01]  /*00d0*/  IMAD.WIDE R6, R11, 0x4, R6 ;  /* 0x000000040b067825 */ /* 0x010fe200078e0206 */
[----:B------:R-:W-:Y:S01]  /*00e0*/  LEA.HI R0, R0, R9, RZ, 0x19 ;  /* 0x0000000900007211 */ /* 0x000fe200078fc8ff */
[----:B------:R-:W2:Y:S04]  /*00f0*/  LDG.E.64 R2, desc[UR4][R2.64] ;  /* 0x0000000402027981 */ /* 0x000ea8000c1e1b00 */
[----:B------:R-:W-:Y:S01]  /*0100*/  IMAD R9, R0, -0x300, R11 ;  /* 0xfffffd0000097824 */ /* 0x000fe200078e020b */
[----:B------:R-:W2:Y:S03]  /*0110*/  LDG.E.64 R6, desc[UR4][R6.64] ;  /* 0x0000000406067981 */ /* 0x000ea6000c1e1b00 */
[----:B-----5:R-:W-:-:S02]  /*0120*/  IMAD.WIDE R4, R9, 0x4, R4 ;  /* 0x0000000409047825 */ /* 0x020fc400078e0204 */
[----:B------:R-:W1:Y:S04]  /*0130*/  LDC.64 R8, c[0x0][0x228] ;  /* 0x00008a00ff087b82 */ /* 0x000e680000000a00 */
[----:B------:R-:W2:Y:S01]  /*0140*/  LDG.E.EL.64 R4, desc[UR4][R4.64] ;  /* 0x0000000404047981 */ /* 0x000ea2000c2e1b00 */
[----:B-1----:R-:W-:-:S04]  /*0150*/  IMAD.WIDE R8, R11, 0x4, R8 ;  /* 0x000000040b087825 */ /* 0x002fc800078e0208 */
[----:B--2---:R-:W-:Y:S01]  /*0160*/  FFMA R10, R4, R6, R2 ;  /* 0x00000006040a7223 */ /* 0x004fe20000000002 */
[----:B------:R-:W-:-:S05]  /*0170*/  FFMA R11, R5, R7, R3 ;  /* 0x00000007050b7223 */ /* 0x000fca0000000003 */
[----:B------:R-:W-:Y:S01]  /*0180*/  STG.E.64 desc[UR4][R8.64], R10 ;  /* 0x0000000a08007986 */ /* 0x000fe2000c101b04 */
[----:B------:R-:W-:Y:S05]  /*0190*/  EXIT ;  /* 0x000000000000794d */ /* 0x000fea0003800000 */
.L_x_0:
[----:B------:R-:W-:-:S00]  /*01a0*/  BRA `(.L_x_0) ;  /* 0xfffffffc00fc7947 */ /* 0x000fc0000383ffff */
[----:B------:R-:W-:-:S00]  /*01b0*/  NOP ;  /* 0x0000000000007918 */ /* 0x000fc00000000000 */
        /* <DEDUP_REMOVED lines=12> */
.L_x_1:


//--------------------- .nv.constant0.triton_poi_fused_add_34 --------------------------
	.section	.nv.constant0.triton_poi_fused_add_34,"a",@progbits
	.sectionflags	@""
	.align	4
.nv.constant0.triton_poi_fused_add_34:
	.zero		564
